//
// Generated by NVIDIA NVVM Compiler
//
// Compiler Build ID: CL-36424714
// Cuda compilation tools, release 13.0, V13.0.88
// Based on NVVM 20.0.0
//

.version 9.0
.target sm_100
.address_size 64

	// .globl	_Z6updatePdS_S_id

.visible .entry _Z6updatePdS_S_id(
	.param .u64 .ptr .align 1 _Z6updatePdS_S_id_param_0,
	.param .u64 .ptr .align 1 _Z6updatePdS_S_id_param_1,
	.param .u64 .ptr .align 1 _Z6updatePdS_S_id_param_2,
	.param .u32 _Z6updatePdS_S_id_param_3,
	.param .f64 _Z6updatePdS_S_id_param_4
)
{
	.reg .pred 	%p<2>;
	.reg .b32 	%r<5>;
	.reg .b64 	%rd<13>;
	.reg .b64 	%fd<35>;

	ld.param.u64 	%rd2, [_Z6updatePdS_S_id_param_0];
	ld.param.u64 	%rd3, [_Z6updatePdS_S_id_param_1];
	ld.param.u64 	%rd4, [_Z6updatePdS_S_id_param_2];
	ld.param.s32 	%rd5, [_Z6updatePdS_S_id_param_3];
	ld.param.f64 	%fd1, [_Z6updatePdS_S_id_param_4];
	mov.u32 	%r1, %tid.x;
	mov.u32 	%r2, %ntid.x;
	mov.u32 	%r3, %ctaid.x;
	mad.lo.s32 	%r4, %r2, %r3, %r1;
	cvt.u64.u32 	%rd1, %r4;
	setp.ge.u64 	%p1, %rd1, %rd5;
	@%p1 bra 	$L__BB0_2;
	cvta.to.global.u64 	%rd6, %rd3;
	cvta.to.global.u64 	%rd7, %rd4;
	cvta.to.global.u64 	%rd8, %rd2;
	mul.lo.s64 	%rd9, %rd1, 24;
	add.s64 	%rd10, %rd6, %rd9;
	ld.global.f64 	%fd2, [%rd10];
	add.s64 	%rd11, %rd7, %rd9;
	ld.global.f64 	%fd3, [%rd11];
	mul.f64 	%fd4, %fd1, %fd3;
	mul.f64 	%fd5, %fd1, %fd4;
	mul.f64 	%fd6, %fd5, 0d3FE0000000000000;
	fma.rn.f64 	%fd7, %fd1, %fd2, %fd6;
	add.s64 	%rd12, %rd8, %rd9;
	ld.global.f64 	%fd8, [%rd12];
	add.f64 	%fd9, %fd8, %fd7;
	st.global.f64 	[%rd12], %fd9;
	ld.global.f64 	%fd10, [%rd11];
	ld.global.f64 	%fd11, [%rd10];
	fma.rn.f64 	%fd12, %fd1, %fd10, %fd11;
	st.global.f64 	[%rd10], %fd12;
	ld.global.f64 	%fd13, [%rd10+8];
	ld.global.f64 	%fd14, [%rd11+8];
	mul.f64 	%fd15, %fd1, %fd14;
	mul.f64 	%fd16, %fd1, %fd15;
	mul.f64 	%fd17, %fd16, 0d3FE0000000000000;
	fma.rn.f64 	%fd18, %fd1, %fd13, %fd17;
	ld.global.f64 	%fd19, [%rd12+8];
	add.f64 	%fd20, %fd19, %fd18;
	st.global.f64 	[%rd12+8], %fd20;
	ld.global.f64 	%fd21, [%rd11+8];
	ld.global.f64 	%fd22, [%rd10+8];
	fma.rn.f64 	%fd23, %fd1, %fd21, %fd22;
	st.global.f64 	[%rd10+8], %fd23;
	ld.global.f64 	%fd24, [%rd10+16];
	ld.global.f64 	%fd25, [%rd11+16];
	mul.f64 	%fd26, %fd1, %fd25;
	mul.f64 	%fd27, %fd1, %fd26;
	mul.f64 	%fd28, %fd27, 0d3FE0000000000000;
	fma.rn.f64 	%fd29, %fd1, %fd24, %fd28;
	ld.global.f64 	%fd30, [%rd12+16];
	add.f64 	%fd31, %fd30, %fd29;
	st.global.f64 	[%rd12+16], %fd31;
	ld.global.f64 	%fd32, [%rd11+16];
	ld.global.f64 	%fd33, [%rd10+16];
	fma.rn.f64 	%fd34, %fd1, %fd32, %fd33;
	st.global.f64 	[%rd10+16], %fd34;
$L__BB0_2:
	ret;

}


// ===== COMPILED SASS (sm_100) =====

	.target	sm_100

	.elftype	@"ET_EXEC"


//--------------------- .note.nv.tkinfo           --------------------------
	.section	.note.nv.tkinfo,"",@"SHT_NOTE"
	.sectionflags	@"SHF_NOTE_NV_TKINFO"
	.tkinfo
        /*0018*/ 	.word	0x00000002
        /*0030*/ 	.string	""
        /*0030*/ 	.string	"ptxas"
        /*0030*/ 	.string	"Cuda compilation tools, release 13.0, V13.0.88"
        /*0030*/ 	.string	"Build cuda_13.0.r13.0/compiler.36424714_0"
        /*0030*/ 	.string	"-arch sm_100 -m 64 "



//--------------------- .note.nv.cuinfo           --------------------------
	.section	.note.nv.cuinfo,"",@"SHT_NOTE"
	.sectionflags	@"SHF_NOTE_NV_CUINFO"
        /*0018*/ 	.short	0x0002
        /*001a*/ 	.short	0x0064
        /*001c*/ 	.short	0x0082
	.zero		2


//--------------------- .nv.info                  --------------------------
	.section	.nv.info,"",@"SHT_CUDA_INFO"
	.align	4


	//----- nvinfo : EIATTR_REGCOUNT
	.align		4
        /*0000*/ 	.byte	0x04, 0x2f
        /*0002*/ 	.short	(.L_1 - .L_0)
	.align		4
.L_0:
        /*0004*/ 	.word	index@(_Z6updatePdS_S_id)
        /*0008*/ 	.word	0x00000014


	//----- nvinfo : EIATTR_FRAME_SIZE
	.align		4
.L_1:
        /*000c*/ 	.byte	0x04, 0x11
        /*000e*/ 	.short	(.L_3 - .L_2)
	.align		4
.L_2:
        /*0010*/ 	.word	index@(_Z6updatePdS_S_id)
        /*0014*/ 	.word	0x00000000


	//----- nvinfo : EIATTR_MIN_STACK_SIZE
	.align		4
.L_3:
        /*0018*/ 	.byte	0x04, 0x12
        /*001a*/ 	.short	(.L_5 - .L_4)
	.align		4
.L_4:
        /*001c*/ 	.word	index@(_Z6updatePdS_S_id)
        /*0020*/ 	.word	0x00000000
.L_5:


//--------------------- .nv.compat                --------------------------
	.section	.nv.compat,"",@"SHT_CUDA_COMPAT_INFO"
	.align	4
        /*0000*/ 	.byte	0x02, 0x09, 0x00, 0x00, 0x02, 0x02, 0x01, 0x00, 0x02, 0x05, 0x05, 0x00, 0x03, 0x07, 0x01, 0x01
        /*0010*/ 	.byte	0x02, 0x03, 0x00, 0x00, 0x02, 0x06, 0x01, 0x00, 0x04, 0x0b, 0x08, 0x00, 0x01, 0x00, 0x00, 0x00
        /*0020*/ 	.byte	0x00, 0x00, 0x00, 0x00


//--------------------- .nv.info._Z6updatePdS_S_id --------------------------
	.section	.nv.info._Z6updatePdS_S_id,"",@"SHT_CUDA_INFO"
	.sectionflags	@""
	.align	4


	//----- nvinfo : EIATTR_CUDA_API_VERSION
	.align		4
        /*0000*/ 	.byte	0x04, 0x37
        /*0002*/ 	.short	(.L_7 - .L_6)
.L_6:
        /*0004*/ 	.word	0x00000082


	//----- nvinfo : EIATTR_KPARAM_INFO
	.align		4
.L_7:
        /*0008*/ 	.byte	0x04, 0x17
        /*000a*/ 	.short	(.L_9 - .L_8)
.L_8:
        /*000c*/ 	.word	0x00000000
        /*0010*/ 	.short	0x0004
        /*0012*/ 	.short	0x0020
        /*0014*/ 	.byte	0x00, 0xf0, 0x21, 0x00


	//----- nvinfo : EIATTR_KPARAM_INFO
	.align		4
.L_9:
        /*0018*/ 	.byte	0x04, 0x17
        /*001a*/ 	.short	(.L_11 - .L_10)
.L_10:
        /*001c*/ 	.word	0x00000000
        /*0020*/ 	.short	0x0003
        /*0022*/ 	.short	0x0018
        /*0024*/ 	.byte	0x00, 0xf0, 0x11, 0x00


	//----- nvinfo : EIATTR_KPARAM_INFO
	.align		4
.L_11:
        /*0028*/ 	.byte	0x04, 0x17
        /*002a*/ 	.short	(.L_13 - .L_12)
.L_12:
        /*002c*/ 	.word	0x00000000
        /*0030*/ 	.short	0x0002
        /*0032*/ 	.short	0x0010
        /*0034*/ 	.byte	0x00, 0xf5, 0x21, 0x00


	//----- nvinfo : EIATTR_KPARAM_INFO
	.align		4
.L_13:
        /*0038*/ 	.byte	0x04, 0x17
        /*003a*/ 	.short	(.L_15 - .L_14)
.L_14:
        /*003c*/ 	.word	0x00000000
        /*0040*/ 	.short	0x0001
        /*0042*/ 	.short	0x0008
        /*0044*/ 	.byte	0x00, 0xf5, 0x21, 0x00


	//----- nvinfo : EIATTR_KPARAM_INFO
	.align		4
.L_15:
        /*0048*/ 	.byte	0x04, 0x17
        /*004a*/ 	.short	(.L_17 - .L_16)
.L_16:
        /*004c*/ 	.word	0x00000000
        /*0050*/ 	.short	0x0000
        /*0052*/ 	.short	0x0000
        /*0054*/ 	.byte	0x00, 0xf5, 0x21, 0x00


	//----- nvinfo : EIATTR_SPARSE_MMA_MASK
	.align		4
.L_17:
        /*0058*/ 	.byte	0x03, 0x50
        /*005a*/ 	.short	0x0000


	//----- nvinfo : EIATTR_MAXREG_COUNT
	.align		4
        /*005c*/ 	.byte	0x03, 0x1b
        /*005e*/ 	.short	0x00ff


	//----- nvinfo : EIATTR_MERCURY_ISA_VERSION
	.align		4
        /*0060*/ 	.byte	0x03, 0x5f
        /*0062*/ 	.short	0x0101


	//----- nvinfo : EIATTR_VRC_CTA_INIT_COUNT
	.align		4
        /*0064*/ 	.byte	0x02, 0x4a
	.zero		1
	.zero		1


	//----- nvinfo : EIATTR_EXIT_INSTR_OFFSETS
	.align		4
        /*0068*/ 	.byte	0x04, 0x1c
        /*006a*/ 	.short	(.L_19 - .L_18)


	//   ....[0]....
.L_18:
        /*006c*/ 	.word	0x00000090


	//   ....[1]....
        /*0070*/ 	.word	0x000003d0


	//----- nvinfo : EIATTR_CBANK_PARAM_SIZE
	.align		4
.L_19:
        /*0074*/ 	.byte	0x03, 0x19
        /*0076*/ 	.short	0x0028


	//----- nvinfo : EIATTR_PARAM_CBANK
	.align		4
        /*0078*/ 	.byte	0x04, 0x0a
        /*007a*/ 	.short	(.L_21 - .L_20)
	.align		4
.L_20:
        /*007c*/ 	.word	index@(.nv.constant0._Z6updatePdS_S_id)
        /*0080*/ 	.short	0x0380
        /*0082*/ 	.short	0x0028


	//----- nvinfo : EIATTR_SW_WAR
	.align		4
.L_21:
        /*0084*/ 	.byte	0x04, 0x36
        /*0086*/ 	.short	(.L_23 - .L_22)
.L_22:
        /*0088*/ 	.word	0x00000008
.L_23:


//--------------------- .nv.callgraph             --------------------------
	.section	.nv.callgraph,"",@"SHT_CUDA_CALLGRAPH"
	.align	4
	.sectionentsize	8
	.align		4
        /*0000*/ 	.word	0x00000000
	.align		4
        /*0004*/ 	.word	0xffffffff
	.align		4
        /*0008*/ 	.word	0x00000000
	.align		4
        /*000c*/ 	.word	0xfffffffe
	.align		4
        /*0010*/ 	.word	0x00000000
	.align		4
        /*0014*/ 	.word	0xfffffffd
	.align		4
        /*0018*/ 	.word	0x00000000
	.align		4
        /*001c*/ 	.word	0xfffffffc


//--------------------- .text._Z6updatePdS_S_id   --------------------------
	.section	.text._Z6updatePdS_S_id,"ax",@progbits
	.align	128
        .global         _Z6updatePdS_S_id
        .type           _Z6updatePdS_S_id,@function
        .size           _Z6updatePdS_S_id,(.L_x_1 - _Z6updatePdS_S_id)
        .other          _Z6updatePdS_S_id,@"STO_CUDA_ENTRY STV_DEFAULT"
_Z6updatePdS_S_id:
.text._Z6updatePdS_S_id:
[----:B------:R-:W-:Y:S01]  /*0000*/  LDC R1, c[0x0][0x37c] ;  /* 0x0000df00ff017b82 */ /* 0x000fe20000000800 */
[----:B------:R-:W0:Y:S01]  /*0010*/  S2R R9, SR_TID.X ;  /* 0x0000000000097919 */ /* 0x000e220000002100 */
[----:B------:R-:W0:Y:S01]  /*0020*/  LDCU UR4, c[0x0][0x360] ;  /* 0x00006c00ff0477ac */ /* 0x000e220008000800 */
[----:B------:R-:W0:Y:S01]  /*0030*/  S2R R0, SR_CTAID.X ;  /* 0x0000000000007919 */ /* 0x000e220000002500 */
[----:B------:R-:W1:Y:S01]  /*0040*/  LDCU UR5, c[0x0][0x398] ;  /* 0x00007300ff0577ac */ /* 0x000e620008000800 */
[----:B0-----:R-:W-:Y:S01]  /*0050*/  IMAD R9, R0, UR4, R9 ;  /* 0x0000000400097c24 */ /* 0x001fe2000f8e0209 */
[----:B-1----:R-:W-:-:S04]  /*0060*/  USHF.R.S32.HI UR4, URZ, 0x1f, UR5 ;  /* 0x0000001fff047899 */ /* 0x002fc80008011405 */
[----:B------:R-:W-:-:S04]  /*0070*/  ISETP.GE.U32.AND P0, PT, R9, UR5, PT ;  /* 0x0000000509007c0c */ /* 0x000fc8000bf06070 */
[----:B------:R-:W-:-:S13]  /*0080*/  ISETP.GE.U32.AND.EX P0, PT, RZ, UR4, PT, P0 ;  /* 0x00000004ff007c0c */ /* 0x000fda000bf06100 */
[----:B------:R-:W-:Y:S05]  /*0090*/  @P0 EXIT ;  /* 0x000000000000094d */ /* 0x000fea0003800000 */
[----:B------:R-:W0:Y:S01]  /*00a0*/  LDC.64 R4, c[0x0][0x390] ;  /* 0x0000e400ff047b82 */ /* 0x000e220000000a00 */
[----:B------:R-:W1:Y:S01]  /*00b0*/  LDCU.64 UR6, c[0x0][0x358] ;  /* 0x00006b00ff0677ac */ /* 0x000e620008000a00 */
[----:B------:R-:W-:-:S06]  /*00c0*/  UMOV UR4, URZ ;  /* 0x000000ff00047c82 */ /* 0x000fcc0008000000 */
[----:B------:R-:W2:Y:S08]  /*00d0*/  LDC.64 R2, c[0x0][0x388] ;  /* 0x0000e200ff027b82 */ /* 0x000eb00000000a00 */
[----:B------:R-:W3:Y:S01]  /*00e0*/  LDC.64 R6, c[0x0][0x380] ;  /* 0x0000e000ff067b82 */ /* 0x000ee20000000a00 */
[----:B0-----:R-:W-:-:S05]  /*00f0*/  IMAD.WIDE.U32 R4, R9, 0x18, R4 ;  /* 0x0000001809047825 */ /* 0x001fca00078e0004 */
[----:B------:R-:W-:-:S05]  /*0100*/  IADD3 R5, PT, PT, R5, UR4, RZ ;  /* 0x0000000405057c10 */ /* 0x000fca000fffe0ff */
[----:B-1----:R-:W4:Y:S01]  /*0110*/  LDG.E.64 R10, desc[UR6][R4.64] ;  /* 0x00000006040a7981 */ /* 0x002f22000c1e1b00 */
[----:B--2---:R-:W-:-:S05]  /*0120*/  IMAD.WIDE.U32 R2, R9, 0x18, R2 ;  /* 0x0000001809027825 */ /* 0x004fca00078e0002 */
[----:B------:R-:W-:Y:S01]  /*0130*/  IADD3 R3, PT, PT, R3, UR4, RZ ;  /* 0x0000000403037c10 */ /* 0x000fe2000fffe0ff */
[----:B---3--:R-:W-:-:S04]  /*0140*/  IMAD.WIDE.U32 R6, R9, 0x18, R6 ;  /* 0x0000001809067825 */ /* 0x008fc800078e0006 */
[----:B------:R-:W2:Y:S01]  /*0150*/  LDG.E.64 R8, desc[UR6][R2.64] ;  /* 0x0000000602087981 */ /* 0x000ea2000c1e1b00 */
[----:B------:R-:W-:Y:S01]  /*0160*/  IADD3 R7, PT, PT, R7, UR4, RZ ;  /* 0x0000000407077c10 */ /* 0x000fe2000fffe0ff */
[----:B------:R-:W4:Y:S04]  /*0170*/  LDCU.64 UR4, c[0x0][0x3a0] ;  /* 0x00007400ff0477ac */ /* 0x000f280008000a00 */
[----:B------:R-:W3:Y:S01]  /*0180*/  LDG.E.64 R12, desc[UR6][R6.64] ;  /* 0x00000006060c7981 */ /* 0x000ee2000c1e1b00 */
[----:B----4-:R-:W-:-:S08]  /*0190*/  DMUL R10, R10, UR4 ;  /* 0x000000040a0a7c28 */ /* 0x010fd00008000000 */
[----:B------:R-:W-:-:S08]  /*01a0*/  DMUL R10, R10, UR4 ;  /* 0x000000040a0a7c28 */ /* 0x000fd00008000000 */
[----:B------:R-:W-:-:S08]  /*01b0*/  DMUL R10, R10, 0.5 ;  /* 0x3fe000000a0a7828 */ /* 0x000fd00000000000 */
[----:B--2---:R-:W-:-:S08]  /*01c0*/  DFMA R8, R8, UR4, R10 ;  /* 0x0000000408087c2b */ /* 0x004fd0000800000a */
[----:B---3--:R-:W-:-:S07]  /*01d0*/  DADD R8, R8, R12 ;  /* 0x0000000008087229 */ /* 0x008fce000000000c */
[----:B------:R0:W-:Y:S04]  /*01e0*/  STG.E.64 desc[UR6][R6.64], R8 ;  /* 0x0000000806007986 */ /* 0x0001e8000c101b06 */
[----:B------:R-:W2:Y:S04]  /*01f0*/  LDG.E.64 R10, desc[UR6][R4.64] ;  /* 0x00000006040a7981 */ /* 0x000ea8000c1e1b00 */
[----:B------:R-:W2:Y:S02]  /*0200*/  LDG.E.64 R12, desc[UR6][R2.64] ;  /* 0x00000006020c7981 */ /* 0x000ea4000c1e1b00 */
[----:B--2---:R-:W-:-:S02]  /*0210*/  DFMA R10, R10, UR4, R12 ;  /* 0x000000040a0a7c2b */ /* 0x004fc4000800000c */
[----:B------:R-:W2:Y:S05]  /*0220*/  LDG.E.64 R12, desc[UR6][R2.64+0x8] ;  /* 0x00000806020c7981 */ /* 0x000eaa000c1e1b00 */
[----:B------:R1:W-:Y:S04]  /*0230*/  STG.E.64 desc[UR6][R2.64], R10 ;  /* 0x0000000a02007986 */ /* 0x0003e8000c101b06 */
[----:B------:R-:W3:Y:S04]  /*0240*/  LDG.E.64 R14, desc[UR6][R4.64+0x8] ;  /* 0x00000806040e7981 */ /* 0x000ee8000c1e1b00 */
[----:B------:R-:W4:Y:S01]  /*0250*/  LDG.E.64 R16, desc[UR6][R6.64+0x8] ;  /* 0x0000080606107981 */ /* 0x000f22000c1e1b00 */
[----:B---3--:R-:W-:-:S08]  /*0260*/  DMUL R14, R14, UR4 ;  /* 0x000000040e0e7c28 */ /* 0x008fd00008000000 */
[----:B------:R-:W-:-:S08]  /*0270*/  DMUL R14, R14, UR4 ;  /* 0x000000040e0e7c28 */ /* 0x000fd00008000000 */
[----:B------:R-:W-:-:S08]  /*0280*/  DMUL R14, R14, 0.5 ;  /* 0x3fe000000e0e7828 */ /* 0x000fd00000000000 */
[----:B--2---:R-:W-:-:S08]  /*0290*/  DFMA R12, R12, UR4, R14 ;  /* 0x000000040c0c7c2b */ /* 0x004fd0000800000e */
[----:B----4-:R-:W-:-:S07]  /*02a0*/  DADD R12, R12, R16 ;  /* 0x000000000c0c7229 */ /* 0x010fce0000000010 */
[----:B------:R2:W-:Y:S04]  /*02b0*/  STG.E.64 desc[UR6][R6.64+0x8], R12 ;  /* 0x0000080c06007986 */ /* 0x0005e8000c101b06 */
[----:B0-----:R-:W3:Y:S04]  /*02c0*/  LDG.E.64 R8, desc[UR6][R4.64+0x8] ;  /* 0x0000080604087981 */ /* 0x001ee8000c1e1b00 */
[----:B-1----:R-:W3:Y:S02]  /*02d0*/  LDG.E.64 R10, desc[UR6][R2.64+0x8] ;  /* 0x00000806020a7981 */ /* 0x002ee4000c1e1b00 */
[----:B---3--:R-:W-:-:S02]  /*02e0*/  DFMA R8, R8, UR4, R10 ;  /* 0x0000000408087c2b */ /* 0x008fc4000800000a */
[----:B------:R-:W3:Y:S05]  /*02f0*/  LDG.E.64 R10, desc[UR6][R2.64+0x10] ;  /* 0x00001006020a7981 */ /* 0x000eea000c1e1b00 */
[----:B------:R0:W-:Y:S04]  /*0300*/  STG.E.64 desc[UR6][R2.64+0x8], R8 ;  /* 0x0000080802007986 */ /* 0x0001e8000c101b06 */
[----:B------:R-:W4:Y:S04]  /*0310*/  LDG.E.64 R14, desc[UR6][R4.64+0x10] ;  /* 0x00001006040e7981 */ /* 0x000f28000c1e1b00 */
[----:B------:R-:W5:Y:S01]  /*0320*/  LDG.E.64 R16, desc[UR6][R6.64+0x10] ;  /* 0x0000100606107981 */ /* 0x000f62000c1e1b00 */
[----:B----4-:R-:W-:-:S08]  /*0330*/  DMUL R14, R14, UR4 ;  /* 0x000000040e0e7c28 */ /* 0x010fd00008000000 */
[----:B------:R-:W-:-:S08]  /*0340*/  DMUL R14, R14, UR4 ;  /* 0x000000040e0e7c28 */ /* 0x000fd00008000000 */
[----:B------:R-:W-:-:S08]  /*0350*/  DMUL R14, R14, 0.5 ;  /* 0x3fe000000e0e7828 */ /* 0x000fd00000000000 */
[----:B---3--:R-:W-:-:S08]  /*0360*/  DFMA R10, R10, UR4, R14 ;  /* 0x000000040a0a7c2b */ /* 0x008fd0000800000e */
[----:B-----5:R-:W-:-:S07]  /*0370*/  DADD R10, R10, R16 ;  /* 0x000000000a0a7229 */ /* 0x020fce0000000010 */
[----:B------:R-:W-:Y:S04]  /*0380*/  STG.E.64 desc[UR6][R6.64+0x10], R10 ;  /* 0x0000100a06007986 */ /* 0x000fe8000c101b06 */
[----:B--2---:R-:W2:Y:S04]  /*0390*/  LDG.E.64 R12, desc[UR6][R4.64+0x10] ;  /* 0x00001006040c7981 */ /* 0x004ea8000c1e1b00 */
[----:B0-----:R-:W2:Y:S02]  /*03a0*/  LDG.E.64 R8, desc[UR6][R2.64+0x10] ;  /* 0x0000100602087981 */ /* 0x001ea4000c1e1b00 */
[----:B--2---:R-:W-:-:S07]  /*03b0*/  DFMA R8, R12, UR4, R8 ;  /* 0x000000040c087c2b */ /* 0x004fce0008000008 */
[----:B------:R-:W-:Y:S01]  /*03c0*/  STG.E.64 desc[UR6][R2.64+0x10], R8 ;  /* 0x0000100802007986 */ /* 0x000fe2000c101b06 */
[----:B------:R-:W-:Y:S05]  /*03d0*/  EXIT ;  /* 0x000000000000794d */ /* 0x000fea0003800000 */
.L_x_0:
[----:B------:R-:W-:-:S00]  /*03e0*/  BRA `(.L_x_0) ;  /* 0xfffffffc00fc7947 */ /* 0x000fc0000383ffff */
[----:B------:R-:W-:-:S00]  /*03f0*/  NOP ;  /* 0x0000000000007918 */ /* 0x000fc00000000000 */
        /* <DEDUP_REMOVED lines=8> */
.L_x_1:


//--------------------- .nv.shared.reserved.0     --------------------------
	.section	.nv.shared.reserved.0,"aw",@nobits
	.weak		__nv_reservedSMEM_offset_0_alias
	.size		__nv_reservedSMEM_offset_0_alias, 0, 64
	.other		__nv_reservedSMEM_offset_0_alias,@"STO_CUDA_RESERVED_SHARED STV_DEFAULT"
__nv_reservedSMEM_offset_0_alias:
	.zero		0
	.zero		64


//--------------------- .nv.constant0._Z6updatePdS_S_id --------------------------
	.section	.nv.constant0._Z6updatePdS_S_id,"a",@progbits
	.sectionflags	@""
	.align	4
.nv.constant0._Z6updatePdS_S_id:
	.zero		936


//--------------------- SYMBOLS --------------------------

	.type		.nv.reservedSmem.offset0,@object
	.size		.nv.reservedSmem.offset0,0x4
